//
// Generated by NVIDIA NVVM Compiler
//
// Compiler Build ID: CL-36424714
// Cuda compilation tools, release 13.0, V13.0.88
// Based on NVVM 20.0.0
//

.version 9.0
.target sm_100
.address_size 64

	// .globl	_Z16fill_array_valuePiim
.extern .func  (.param .b32 func_retval0) vprintf
(
	.param .b64 vprintf_param_0,
	.param .b64 vprintf_param_1
)
;
.const .align 1 .b8 device_mtDNA[33139];
.const .align 1 .b8 device_slice_nDNA[6401];
.global .align 1 .b8 $str[12] = {70, 91, 37, 100, 93, 32, 58, 32, 37, 100, 10};

.visible .entry _Z16fill_array_valuePiim(
	.param .u64 .ptr .align 1 _Z16fill_array_valuePiim_param_0,
	.param .u32 _Z16fill_array_valuePiim_param_1,
	.param .u64 _Z16fill_array_valuePiim_param_2
)
{
	.reg .pred 	%p<2>;
	.reg .b32 	%r<6>;
	.reg .b64 	%rd<7>;

	ld.param.u64 	%rd2, [_Z16fill_array_valuePiim_param_0];
	ld.param.u32 	%r1, [_Z16fill_array_valuePiim_param_1];
	ld.param.u64 	%rd3, [_Z16fill_array_valuePiim_param_2];
	mov.u32 	%r2, %ctaid.x;
	mov.u32 	%r3, %ntid.x;
	mov.u32 	%r4, %tid.x;
	mad.lo.s32 	%r5, %r2, %r3, %r4;
	cvt.s64.s32 	%rd1, %r5;
	setp.le.u64 	%p1, %rd3, %rd1;
	@%p1 bra 	$L__BB0_2;
	cvta.to.global.u64 	%rd4, %rd2;
	shl.b64 	%rd5, %rd1, 2;
	add.s64 	%rd6, %rd4, %rd5;
	st.global.u32 	[%rd6], %r1;
$L__BB0_2:
	ret;

}
	// .globl	_Z14proint_arrInfoPii
.visible .entry _Z14proint_arrInfoPii(
	.param .u64 .ptr .align 1 _Z14proint_arrInfoPii_param_0,
	.param .u32 _Z14proint_arrInfoPii_param_1
)
{
	.local .align 8 .b8 	__local_depot1[8];
	.reg .b64 	%SP;
	.reg .b64 	%SPL;
	.reg .b32 	%r<5>;
	.reg .b64 	%rd<9>;

	mov.u64 	%SPL, __local_depot1;
	cvta.local.u64 	%SP, %SPL;
	ld.param.u64 	%rd1, [_Z14proint_arrInfoPii_param_0];
	ld.param.u32 	%r1, [_Z14proint_arrInfoPii_param_1];
	cvta.to.global.u64 	%rd2, %rd1;
	add.u64 	%rd3, %SP, 0;
	add.u64 	%rd4, %SPL, 0;
	mul.wide.s32 	%rd5, %r1, 4;
	add.s64 	%rd6, %rd2, %rd5;
	ld.global.u32 	%r2, [%rd6];
	st.local.v2.u32 	[%rd4], {%r1, %r2};
	mov.u64 	%rd7, $str;
	cvta.global.u64 	%rd8, %rd7;
	{ // callseq 0, 0
	.param .b64 param0;
	st.param.b64 	[param0], %rd8;
	.param .b64 param1;
	st.param.b64 	[param1], %rd3;
	.param .b32 retval0;
	call.uni (retval0), 
	vprintf, 
	(
	param0, 
	param1
	);
	ld.param.b32 	%r3, [retval0];
	} // callseq 0
	ret;

}


// ===== COMPILED SASS (sm_100) =====

	.target	sm_100

	.elftype	@"ET_EXEC"


//--------------------- .note.nv.tkinfo           --------------------------
	.section	.note.nv.tkinfo,"",@"SHT_NOTE"
	.sectionflags	@"SHF_NOTE_NV_TKINFO"
	.tkinfo
        /*0018*/ 	.word	0x00000002
        /*0030*/ 	.string	""
        /*0030*/ 	.string	"ptxas"
        /*0030*/ 	.string	"Cuda compilation tools, release 13.0, V13.0.88"
        /*0030*/ 	.string	"Build cuda_13.0.r13.0/compiler.36424714_0"
        /*0030*/ 	.string	"-arch sm_100 -m 64 "



//--------------------- .note.nv.cuinfo           --------------------------
	.section	.note.nv.cuinfo,"",@"SHT_NOTE"
	.sectionflags	@"SHF_NOTE_NV_CUINFO"
        /*0018*/ 	.short	0x0002
        /*001a*/ 	.short	0x0064
        /*001c*/ 	.short	0x0082
	.zero		2


//--------------------- .nv.info                  --------------------------
	.section	.nv.info,"",@"SHT_CUDA_INFO"
	.align	4


	//----- nvinfo : EIATTR_REGCOUNT
	.align		4
        /*0000*/ 	.byte	0x04, 0x2f
        /*0002*/ 	.short	(.L_4 - .L_3)
	.align		4
.L_3:
        /*0004*/ 	.word	index@(_Z16fill_array_valuePiim)
        /*0008*/ 	.word	0x00000008


	//----- nvinfo : EIATTR_FRAME_SIZE
	.align		4
.L_4:
        /*000c*/ 	.byte	0x04, 0x11
        /*000e*/ 	.short	(.L_6 - .L_5)
	.align		4
.L_5:
        /*0010*/ 	.word	index@(_Z16fill_array_valuePiim)
        /*0014*/ 	.word	0x00000000


	//----- nvinfo : EIATTR_REGCOUNT
	.align		4
.L_6:
        /*0018*/ 	.byte	0x04, 0x2f
        /*001a*/ 	.short	(.L_8 - .L_7)
	.align		4
.L_7:
        /*001c*/ 	.word	index@(_Z14proint_arrInfoPii)
        /*0020*/ 	.word	0x00000018


	//----- nvinfo : EIATTR_FRAME_SIZE
	.align		4
.L_8:
        /*0024*/ 	.byte	0x04, 0x11
        /*0026*/ 	.short	(.L_10 - .L_9)
	.align		4
.L_9:
        /*0028*/ 	.word	index@(_Z14proint_arrInfoPii)
        /*002c*/ 	.word	0x00000008


	//----- nvinfo : EIATTR_MIN_STACK_SIZE
	.align		4
.L_10:
        /*0030*/ 	.byte	0x04, 0x12
        /*0032*/ 	.short	(.L_12 - .L_11)
	.align		4
.L_11:
        /*0034*/ 	.word	index@(_Z14proint_arrInfoPii)
        /*0038*/ 	.word	0x00000008


	//----- nvinfo : EIATTR_MIN_STACK_SIZE
	.align		4
.L_12:
        /*003c*/ 	.byte	0x04, 0x12
        /*003e*/ 	.short	(.L_14 - .L_13)
	.align		4
.L_13:
        /*0040*/ 	.word	index@(_Z16fill_array_valuePiim)
        /*0044*/ 	.word	0x00000000
.L_14:


//--------------------- .nv.compat                --------------------------
	.section	.nv.compat,"",@"SHT_CUDA_COMPAT_INFO"
	.align	4
        /*0000*/ 	.byte	0x02, 0x09, 0x00, 0x00, 0x02, 0x02, 0x01, 0x00, 0x02, 0x05, 0x05, 0x00, 0x03, 0x07, 0x01, 0x01
        /*0010*/ 	.byte	0x02, 0x03, 0x00, 0x00, 0x02, 0x06, 0x01, 0x00, 0x04, 0x0b, 0x08, 0x00, 0x09, 0x00, 0x00, 0x00
        /*0020*/ 	.byte	0x00, 0x00, 0x00, 0x00


//--------------------- .nv.info._Z14proint_arrInfoPii --------------------------
	.section	.nv.info._Z14proint_arrInfoPii,"",@"SHT_CUDA_INFO"
	.sectionflags	@""
	.align	4


	//----- nvinfo : EIATTR_CUDA_API_VERSION
	.align		4
        /*0000*/ 	.byte	0x04, 0x37
        /*0002*/ 	.short	(.L_16 - .L_15)
.L_15:
        /*0004*/ 	.word	0x00000082


	//----- nvinfo : EIATTR_KPARAM_INFO
	.align		4
.L_16:
        /*0008*/ 	.byte	0x04, 0x17
        /*000a*/ 	.short	(.L_18 - .L_17)
.L_17:
        /*000c*/ 	.word	0x00000000
        /*0010*/ 	.short	0x0001
        /*0012*/ 	.short	0x0008
        /*0014*/ 	.byte	0x00, 0xf0, 0x11, 0x00


	//----- nvinfo : EIATTR_KPARAM_INFO
	.align		4
.L_18:
        /*0018*/ 	.byte	0x04, 0x17
        /*001a*/ 	.short	(.L_20 - .L_19)
.L_19:
        /*001c*/ 	.word	0x00000000
        /*0020*/ 	.short	0x0000
        /*0022*/ 	.short	0x0000
        /*0024*/ 	.byte	0x00, 0xf5, 0x21, 0x00


	//----- nvinfo : EIATTR_SPARSE_MMA_MASK
	.align		4
.L_20:
        /*0028*/ 	.byte	0x03, 0x50
        /*002a*/ 	.short	0x0000


	//----- nvinfo : EIATTR_MAXREG_COUNT
	.align		4
        /*002c*/ 	.byte	0x03, 0x1b
        /*002e*/ 	.short	0x00ff


	//----- nvinfo : EIATTR_EXTERNS
	.align		4
        /*0030*/ 	.byte	0x04, 0x0f
        /*0032*/ 	.short	(.L_22 - .L_21)


	//   ....[0]....
	.align		4
.L_21:
        /*0034*/ 	.word	index@(vprintf)


	//----- nvinfo : EIATTR_MERCURY_ISA_VERSION
	.align		4
.L_22:
        /*0038*/ 	.byte	0x03, 0x5f
        /*003a*/ 	.short	0x0101


	//----- nvinfo : EIATTR_VRC_CTA_INIT_COUNT
	.align		4
        /*003c*/ 	.byte	0x02, 0x4a
	.zero		1
	.zero		1


	//----- nvinfo : EIATTR_SYSCALL_OFFSETS
	.align		4
        /*0040*/ 	.byte	0x04, 0x46
        /*0042*/ 	.short	(.L_24 - .L_23)


	//   ....[0]....
.L_23:
        /*0044*/ 	.word	0x00000120


	//----- nvinfo : EIATTR_EXIT_INSTR_OFFSETS
	.align		4
.L_24:
        /*0048*/ 	.byte	0x04, 0x1c
        /*004a*/ 	.short	(.L_26 - .L_25)


	//   ....[0]....
.L_25:
        /*004c*/ 	.word	0x00000130


	//----- nvinfo : EIATTR_CBANK_PARAM_SIZE
	.align		4
.L_26:
        /*0050*/ 	.byte	0x03, 0x19
        /*0052*/ 	.short	0x000c


	//----- nvinfo : EIATTR_PARAM_CBANK
	.align		4
        /*0054*/ 	.byte	0x04, 0x0a
        /*0056*/ 	.short	(.L_28 - .L_27)
	.align		4
.L_27:
        /*0058*/ 	.word	index@(.nv.constant0._Z14proint_arrInfoPii)
        /*005c*/ 	.short	0x0380
        /*005e*/ 	.short	0x000c


	//----- nvinfo : EIATTR_SW_WAR
	.align		4
.L_28:
        /*0060*/ 	.byte	0x04, 0x36
        /*0062*/ 	.short	(.L_30 - .L_29)
.L_29:
        /*0064*/ 	.word	0x00000008
.L_30:


//--------------------- .nv.info._Z16fill_array_valuePiim --------------------------
	.section	.nv.info._Z16fill_array_valuePiim,"",@"SHT_CUDA_INFO"
	.sectionflags	@""
	.align	4


	//----- nvinfo : EIATTR_CUDA_API_VERSION
	.align		4
        /*0000*/ 	.byte	0x04, 0x37
        /*0002*/ 	.short	(.L_32 - .L_31)
.L_31:
        /*0004*/ 	.word	0x00000082


	//----- nvinfo : EIATTR_KPARAM_INFO
	.align		4
.L_32:
        /*0008*/ 	.byte	0x04, 0x17
        /*000a*/ 	.short	(.L_34 - .L_33)
.L_33:
        /*000c*/ 	.word	0x00000000
        /*0010*/ 	.short	0x0002
        /*0012*/ 	.short	0x0010
        /*0014*/ 	.byte	0x00, 0xf0, 0x21, 0x00


	//----- nvinfo : EIATTR_KPARAM_INFO
	.align		4
.L_34:
        /*0018*/ 	.byte	0x04, 0x17
        /*001a*/ 	.short	(.L_36 - .L_35)
.L_35:
        /*001c*/ 	.word	0x00000000
        /*0020*/ 	.short	0x0001
        /*0022*/ 	.short	0x0008
        /*0024*/ 	.byte	0x00, 0xf0, 0x11, 0x00


	//----- nvinfo : EIATTR_KPARAM_INFO
	.align		4
.L_36:
        /*0028*/ 	.byte	0x04, 0x17
        /*002a*/ 	.short	(.L_38 - .L_37)
.L_37:
        /*002c*/ 	.word	0x00000000
        /*0030*/ 	.short	0x0000
        /*0032*/ 	.short	0x0000
        /*0034*/ 	.byte	0x00, 0xf5, 0x21, 0x00


	//----- nvinfo : EIATTR_SPARSE_MMA_MASK
	.align		4
.L_38:
        /*0038*/ 	.byte	0x03, 0x50
        /*003a*/ 	.short	0x0000


	//----- nvinfo : EIATTR_MAXREG_COUNT
	.align		4
        /*003c*/ 	.byte	0x03, 0x1b
        /*003e*/ 	.short	0x00ff


	//----- nvinfo : EIATTR_MERCURY_ISA_VERSION
	.align		4
        /*0040*/ 	.byte	0x03, 0x5f
        /*0042*/ 	.short	0x0101


	//----- nvinfo : EIATTR_VRC_CTA_INIT_COUNT
	.align		4
        /*0044*/ 	.byte	0x02, 0x4a
	.zero		1
	.zero		1


	//----- nvinfo : EIATTR_EXIT_INSTR_OFFSETS
	.align		4
        /*0048*/ 	.byte	0x04, 0x1c
        /*004a*/ 	.short	(.L_40 - .L_39)


	//   ....[0]....
.L_39:
        /*004c*/ 	.word	0x00000090


	//   ....[1]....
        /*0050*/ 	.word	0x00000100


	//----- nvinfo : EIATTR_CBANK_PARAM_SIZE
	.align		4
.L_40:
        /*0054*/ 	.byte	0x03, 0x19
        /*0056*/ 	.short	0x0018


	//----- nvinfo : EIATTR_PARAM_CBANK
	.align		4
        /*0058*/ 	.byte	0x04, 0x0a
        /*005a*/ 	.short	(.L_42 - .L_41)
	.align		4
.L_41:
        /*005c*/ 	.word	index@(.nv.constant0._Z16fill_array_valuePiim)
        /*0060*/ 	.short	0x0380
        /*0062*/ 	.short	0x0018


	//----- nvinfo : EIATTR_SW_WAR
	.align		4
.L_42:
        /*0064*/ 	.byte	0x04, 0x36
        /*0066*/ 	.short	(.L_44 - .L_43)
.L_43:
        /*0068*/ 	.word	0x00000008
.L_44:


//--------------------- .nv.callgraph             --------------------------
	.section	.nv.callgraph,"",@"SHT_CUDA_CALLGRAPH"
	.align	4
	.sectionentsize	8
	.align		4
        /*0000*/ 	.word	0x00000000
	.align		4
        /*0004*/ 	.word	0xffffffff
	.align		4
        /*0008*/ 	.word	index@(_Z14proint_arrInfoPii)
	.align		4
        /*000c*/ 	.word	index@(vprintf)
	.align		4
        /*0010*/ 	.word	0x00000000
	.align		4
        /*0014*/ 	.word	0xfffffffe
	.align		4
        /*0018*/ 	.word	0x00000000
	.align		4
        /*001c*/ 	.word	0xfffffffd
	.align		4
        /*0020*/ 	.word	0x00000000
	.align		4
        /*0024*/ 	.word	0xfffffffc


//--------------------- .nv.constant4             --------------------------
	.section	.nv.constant4,"a",@progbits
	.align	8
	.align		8
.nv.constant4:
        /*0000*/ 	.dword	vprintf
	.align		8
        /*0008*/ 	.dword	$str


//--------------------- .nv.constant3             --------------------------
	.section	.nv.constant3,"a",@progbits
.nv.constant3:
	.type		device_mtDNA,@object
	.size		device_mtDNA,(device_slice_nDNA - device_mtDNA)
device_mtDNA:
	.zero		33139
	.type		device_slice_nDNA,@object
	.size		device_slice_nDNA,(.L_1 - device_slice_nDNA)
device_slice_nDNA:
	.zero		6401
.L_1:


//--------------------- .text._Z14proint_arrInfoPii --------------------------
	.section	.text._Z14proint_arrInfoPii,"ax",@progbits
	.align	128
        .global         _Z14proint_arrInfoPii
        .type           _Z14proint_arrInfoPii,@function
        .size           _Z14proint_arrInfoPii,(.L_x_3 - _Z14proint_arrInfoPii)
        .other          _Z14proint_arrInfoPii,@"STO_CUDA_ENTRY STV_DEFAULT"
_Z14proint_arrInfoPii:
.text._Z14proint_arrInfoPii:
[----:B------:R-:W0:Y:S08]  /*0000*/  LDC R1, c[0x0][0x37c] ;  /* 0x0000df00ff017b82 */ /* 0x000e300000000800 */
[----:B------:R-:W1:Y:S01]  /*0010*/  LDC.64 R2, c[0x0][0x380] ;  /* 0x0000e000ff027b82 */ /* 0x000e620000000a00 */
[----:B------:R-:W2:Y:S01]  /*0020*/  LDCU.64 UR4, c[0x0][0x358] ;  /* 0x00006b00ff0477ac */ /* 0x000ea20008000a00 */
[----:B0-----:R-:W-:-:S06]  /*0030*/  VIADD R1, R1, 0xfffffff8 ;  /* 0xfffffff801017836 */ /* 0x001fcc0000000000 */
[----:B------:R-:W1:Y:S01]  /*0040*/  LDC R10, c[0x0][0x388] ;  /* 0x0000e200ff0a7b82 */ /* 0x000e620000000800 */
[----:B------:R-:W0:Y:S01]  /*0050*/  LDCU.64 UR6, c[0x4][0x8] ;  /* 0x01000100ff0677ac */ /* 0x000e220008000a00 */
[----:B-1----:R-:W-:-:S05]  /*0060*/  IMAD.WIDE R2, R10, 0x4, R2 ;  /* 0x000000040a027825 */ /* 0x002fca00078e0202 */
[----:B--2---:R-:W2:Y:S01]  /*0070*/  LDG.E R11, desc[UR4][R2.64] ;  /* 0x00000004020b7981 */ /* 0x004ea2000c1e1900 */
[----:B------:R-:W-:Y:S01]  /*0080*/  MOV R0, 0x0 ;  /* 0x0000000000007802 */ /* 0x000fe20000000f00 */
[----:B------:R-:W1:Y:S01]  /*0090*/  LDCU UR4, c[0x0][0x2f8] ;  /* 0x00005f00ff0477ac */ /* 0x000e620008000800 */
[----:B0-----:R-:W-:Y:S01]  /*00a0*/  IMAD.U32 R4, RZ, RZ, UR6 ;  /* 0x00000006ff047e24 */ /* 0x001fe2000f8e00ff */
[----:B------:R-:W-:Y:S01]  /*00b0*/  MOV R5, UR7 ;  /* 0x0000000700057c02 */ /* 0x000fe20008000f00 */
[----:B------:R0:W3:Y:S01]  /*00c0*/  LDC.64 R8, c[0x4][R0] ;  /* 0x0100000000087b82 */ /* 0x0000e20000000a00 */
[----:B------:R-:W4:Y:S01]  /*00d0*/  LDCU UR5, c[0x0][0x2fc] ;  /* 0x00005f80ff0577ac */ /* 0x000f220008000800 */
[----:B-1----:R-:W-:-:S05]  /*00e0*/  IADD3 R6, P0, PT, R1, UR4, RZ ;  /* 0x0000000401067c10 */ /* 0x002fca000ff1e0ff */
[----:B----4-:R-:W-:Y:S01]  /*00f0*/  IMAD.X R7, RZ, RZ, UR5, P0 ;  /* 0x00000005ff077e24 */ /* 0x010fe200080e06ff */
[----:B--23--:R0:W-:Y:S07]  /*0100*/  STL.64 [R1], R10 ;  /* 0x0000000a01007387 */ /* 0x00c1ee0000100a00 */
[----:B------:R-:W-:-:S07]  /*0110*/  LEPC R20, `(.L_x_0) ;  /* 0x000000001014794e */ /* 0x000fce0000000000 */
[----:B0-----:R-:W-:Y:S05]  /*0120*/  CALL.ABS.NOINC R8 ;  /* 0x0000000008007343 */ /* 0x001fea0003c00000 */
.L_x_0:
[----:B------:R-:W-:Y:S05]  /*0130*/  EXIT ;  /* 0x000000000000794d */ /* 0x000fea0003800000 */
.L_x_1:
[----:B------:R-:W-:-:S00]  /*0140*/  BRA `(.L_x_1) ;  /* 0xfffffffc00fc7947 */ /* 0x000fc0000383ffff */
[----:B------:R-:W-:-:S00]  /*0150*/  NOP ;  /* 0x0000000000007918 */ /* 0x000fc00000000000 */
        /* <DEDUP_REMOVED lines=10> */
.L_x_3:


//--------------------- .text._Z16fill_array_valuePiim --------------------------
	.section	.text._Z16fill_array_valuePiim,"ax",@progbits
	.align	128
        .global         _Z16fill_array_valuePiim
        .type           _Z16fill_array_valuePiim,@function
        .size           _Z16fill_array_valuePiim,(.L_x_4 - _Z16fill_array_valuePiim)
        .other          _Z16fill_array_valuePiim,@"STO_CUDA_ENTRY STV_DEFAULT"
_Z16fill_array_valuePiim:
.text._Z16fill_array_valuePiim:
[----:B------:R-:W-:Y:S01]  /*0000*/  LDC R1, c[0x0][0x37c] ;  /* 0x0000df00ff017b82 */ /* 0x000fe20000000800 */
[----:B------:R-:W0:Y:S07]  /*0010*/  S2R R3, SR_TID.X ;  /* 0x0000000000037919 */ /* 0x000e2e0000002100 */
[----:B------:R-:W0:Y:S01]  /*0020*/  S2UR UR4, SR_CTAID.X ;  /* 0x00000000000479c3 */ /* 0x000e220000002500 */
[----:B------:R-:W1:Y:S07]  /*0030*/  LDCU.64 UR6, c[0x0][0x390] ;  /* 0x00007200ff0677ac */ /* 0x000e6e0008000a00 */
[----:B------:R-:W0:Y:S02]  /*0040*/  LDC R0, c[0x0][0x360] ;  /* 0x0000d800ff007b82 */ /* 0x000e240000000800 */
[----:B0-----:R-:W-:-:S05]  /*0050*/  IMAD R0, R0, UR4, R3 ;  /* 0x0000000400007c24 */ /* 0x001fca000f8e0203 */
[----:B-1----:R-:W-:Y:S02]  /*0060*/  ISETP.GE.U32.AND P0, PT, R0, UR6, PT ;  /* 0x0000000600007c0c */ /* 0x002fe4000bf06070 */
[----:B------:R-:W-:-:S04]  /*0070*/  SHF.R.S32.HI R3, RZ, 0x1f, R0 ;  /* 0x0000001fff037819 */ /* 0x000fc80000011400 */
[----:B------:R-:W-:-:S13]  /*0080*/  ISETP.GE.U32.AND.EX P0, PT, R3, UR7, PT, P0 ;  /* 0x0000000703007c0c */ /* 0x000fda000bf06100 */
[----:B------:R-:W-:Y:S05]  /*0090*/  @P0 EXIT ;  /* 0x000000000000094d */ /* 0x000fea0003800000 */
[----:B------:R-:W0:Y:S01]  /*00a0*/  LDCU.64 UR6, c[0x0][0x380] ;  /* 0x00007000ff0677ac */ /* 0x000e220008000a00 */
[----:B------:R-:W1:Y:S01]  /*00b0*/  LDC R5, c[0x0][0x388] ;  /* 0x0000e200ff057b82 */ /* 0x000e620000000800 */
[----:B------:R-:W1:Y:S01]  /*00c0*/  LDCU.64 UR4, c[0x0][0x358] ;  /* 0x00006b00ff0477ac */ /* 0x000e620008000a00 */
[----:B0-----:R-:W-:-:S04]  /*00d0*/  LEA R2, P0, R0, UR6, 0x2 ;  /* 0x0000000600027c11 */ /* 0x001fc8000f8010ff */
[----:B------:R-:W-:-:S05]  /*00e0*/  LEA.HI.X R3, R0, UR7, R3, 0x2, P0 ;  /* 0x0000000700037c11 */ /* 0x000fca00080f1403 */
[----:B-1----:R-:W-:Y:S01]  /*00f0*/  STG.E desc[UR4][R2.64], R5 ;  /* 0x0000000502007986 */ /* 0x002fe2000c101904 */
[----:B------:R-:W-:Y:S05]  /*0100*/  EXIT ;  /* 0x000000000000794d */ /* 0x000fea0003800000 */
.L_x_2:
        /* <DEDUP_REMOVED lines=15> */
.L_x_4:


//--------------------- .nv.global.init           --------------------------
	.section	.nv.global.init,"aw",@progbits
.nv.global.init:
	.type		$str,@object
	.size		$str,(.L_2 - $str)
$str:
        /*0000*/ 	.byte	0x46, 0x5b, 0x25, 0x64, 0x5d, 0x20, 0x3a, 0x20, 0x25, 0x64, 0x0a, 0x00
.L_2:


//--------------------- .nv.shared.reserved.0     --------------------------
	.section	.nv.shared.reserved.0,"aw",@nobits
	.weak		__nv_reservedSMEM_offset_0_alias
	.size		__nv_reservedSMEM_offset_0_alias, 0, 64
	.other		__nv_reservedSMEM_offset_0_alias,@"STO_CUDA_RESERVED_SHARED STV_DEFAULT"
__nv_reservedSMEM_offset_0_alias:
	.zero		0
	.zero		64


//--------------------- .nv.constant0._Z14proint_arrInfoPii --------------------------
	.section	.nv.constant0._Z14proint_arrInfoPii,"a",@progbits
	.sectionflags	@""
	.align	4
.nv.constant0._Z14proint_arrInfoPii:
	.zero		908


//--------------------- .nv.constant0._Z16fill_array_valuePiim --------------------------
	.section	.nv.constant0._Z16fill_array_valuePiim,"a",@progbits
	.sectionflags	@""
	.align	4
.nv.constant0._Z16fill_array_valuePiim:
	.zero		920


//--------------------- SYMBOLS --------------------------

	.type		.nv.reservedSmem.offset0,@object
	.size		.nv.reservedSmem.offset0,0x4
	.type		vprintf,@function
